//
// Generated by NVIDIA NVVM Compiler
//
// Compiler Build ID: CL-36424714
// Cuda compilation tools, release 13.0, V13.0.88
// Based on NVVM 20.0.0
//

.version 9.0
.target sm_100
.address_size 64

	// .globl	default_function_kernel

.visible .entry default_function_kernel(
	.param .u64 .ptr .align 1 default_function_kernel_param_0,
	.param .u64 .ptr .align 1 default_function_kernel_param_1
)
.maxntid 7
{
	.reg .pred 	%p<5>;
	.reg .b32 	%r<19>;
	.reg .b32 	%f<2>;
	.reg .b64 	%rd<9>;

	ld.param.u64 	%rd1, [default_function_kernel_param_0];
	ld.param.u64 	%rd2, [default_function_kernel_param_1];
	mov.u32 	%r9, %ctaid.x;
	mov.u32 	%r10, %tid.x;
	mad.lo.s32 	%r1, %r9, 7, %r10;
	setp.lt.u32 	%p1, %r1, 80;
	@%p1 bra 	$L__BB0_2;
	shr.u32 	%r13, %r1, 4;
	sub.s32 	%r17, 8, %r13;
	bra.uni 	$L__BB0_4;
$L__BB0_2:
	setp.lt.u32 	%p2, %r1, 16;
	mov.b32 	%r17, 0;
	@%p2 bra 	$L__BB0_4;
	shr.u32 	%r12, %r1, 4;
	add.s32 	%r17, %r12, -1;
$L__BB0_4:
	and.b32  	%r5, %r1, 15;
	setp.eq.s32 	%p3, %r5, 15;
	mov.b32 	%r18, 12;
	@%p3 bra 	$L__BB0_8;
	and.b32  	%r15, %r1, 14;
	setp.ne.s32 	%p4, %r15, 0;
	@%p4 bra 	$L__BB0_7;
	sub.s32 	%r18, 1, %r5;
	bra.uni 	$L__BB0_8;
$L__BB0_7:
	add.s32 	%r18, %r5, -2;
$L__BB0_8:
	cvta.to.global.u64 	%rd3, %rd2;
	cvta.to.global.u64 	%rd4, %rd1;
	mad.lo.s32 	%r16, %r17, 13, %r18;
	mul.wide.s32 	%rd5, %r16, 4;
	add.s64 	%rd6, %rd3, %rd5;
	ld.global.nc.f32 	%f1, [%rd6];
	mul.wide.u32 	%rd7, %r1, 4;
	add.s64 	%rd8, %rd4, %rd7;
	st.global.f32 	[%rd8], %f1;
	ret;

}


// ===== COMPILED SASS (sm_100) =====

	.target	sm_100

	.elftype	@"ET_EXEC"


//--------------------- .note.nv.tkinfo           --------------------------
	.section	.note.nv.tkinfo,"",@"SHT_NOTE"
	.sectionflags	@"SHF_NOTE_NV_TKINFO"
	.tkinfo
        /*0018*/ 	.word	0x00000002
        /*0030*/ 	.string	""
        /*0030*/ 	.string	"ptxas"
        /*0030*/ 	.string	"Cuda compilation tools, release 13.0, V13.0.88"
        /*0030*/ 	.string	"Build cuda_13.0.r13.0/compiler.36424714_0"
        /*0030*/ 	.string	"-arch sm_100 -m 64 "



//--------------------- .note.nv.cuinfo           --------------------------
	.section	.note.nv.cuinfo,"",@"SHT_NOTE"
	.sectionflags	@"SHF_NOTE_NV_CUINFO"
        /*0018*/ 	.short	0x0002
        /*001a*/ 	.short	0x0064
        /*001c*/ 	.short	0x0082
	.zero		2


//--------------------- .nv.info                  --------------------------
	.section	.nv.info,"",@"SHT_CUDA_INFO"
	.align	4


	//----- nvinfo : EIATTR_REGCOUNT
	.align		4
        /*0000*/ 	.byte	0x04, 0x2f
        /*0002*/ 	.short	(.L_1 - .L_0)
	.align		4
.L_0:
        /*0004*/ 	.word	index@(default_function_kernel)
        /*0008*/ 	.word	0x0000000a


	//----- nvinfo : EIATTR_FRAME_SIZE
	.align		4
.L_1:
        /*000c*/ 	.byte	0x04, 0x11
        /*000e*/ 	.short	(.L_3 - .L_2)
	.align		4
.L_2:
        /*0010*/ 	.word	index@(default_function_kernel)
        /*0014*/ 	.word	0x00000000


	//----- nvinfo : EIATTR_MIN_STACK_SIZE
	.align		4
.L_3:
        /*0018*/ 	.byte	0x04, 0x12
        /*001a*/ 	.short	(.L_5 - .L_4)
	.align		4
.L_4:
        /*001c*/ 	.word	index@(default_function_kernel)
        /*0020*/ 	.word	0x00000000
.L_5:


//--------------------- .nv.compat                --------------------------
	.section	.nv.compat,"",@"SHT_CUDA_COMPAT_INFO"
	.align	4
        /*0000*/ 	.byte	0x02, 0x09, 0x00, 0x00, 0x02, 0x02, 0x01, 0x00, 0x02, 0x05, 0x05, 0x00, 0x03, 0x07, 0x01, 0x01
        /*0010*/ 	.byte	0x02, 0x03, 0x00, 0x00, 0x02, 0x06, 0x01, 0x00, 0x04, 0x0b, 0x08, 0x00, 0x09, 0x00, 0x00, 0x00
        /*0020*/ 	.byte	0x00, 0x00, 0x00, 0x00


//--------------------- .nv.info.default_function_kernel --------------------------
	.section	.nv.info.default_function_kernel,"",@"SHT_CUDA_INFO"
	.sectionflags	@""
	.align	4


	//----- nvinfo : EIATTR_CUDA_API_VERSION
	.align		4
        /*0000*/ 	.byte	0x04, 0x37
        /*0002*/ 	.short	(.L_7 - .L_6)
.L_6:
        /*0004*/ 	.word	0x00000082


	//----- nvinfo : EIATTR_KPARAM_INFO
	.align		4
.L_7:
        /*0008*/ 	.byte	0x04, 0x17
        /*000a*/ 	.short	(.L_9 - .L_8)
.L_8:
        /*000c*/ 	.word	0x00000000
        /*0010*/ 	.short	0x0001
        /*0012*/ 	.short	0x0008
        /*0014*/ 	.byte	0x00, 0xf5, 0x21, 0x00


	//----- nvinfo : EIATTR_KPARAM_INFO
	.align		4
.L_9:
        /*0018*/ 	.byte	0x04, 0x17
        /*001a*/ 	.short	(.L_11 - .L_10)
.L_10:
        /*001c*/ 	.word	0x00000000
        /*0020*/ 	.short	0x0000
        /*0022*/ 	.short	0x0000
        /*0024*/ 	.byte	0x00, 0xf5, 0x21, 0x00


	//----- nvinfo : EIATTR_SPARSE_MMA_MASK
	.align		4
.L_11:
        /*0028*/ 	.byte	0x03, 0x50
        /*002a*/ 	.short	0x0000


	//----- nvinfo : EIATTR_MAXREG_COUNT
	.align		4
        /*002c*/ 	.byte	0x03, 0x1b
        /*002e*/ 	.short	0x00ff


	//----- nvinfo : EIATTR_MERCURY_ISA_VERSION
	.align		4
        /*0030*/ 	.byte	0x03, 0x5f
        /*0032*/ 	.short	0x0101


	//----- nvinfo : EIATTR_VRC_CTA_INIT_COUNT
	.align		4
        /*0034*/ 	.byte	0x02, 0x4a
	.zero		1
	.zero		1


	//----- nvinfo : EIATTR_EXIT_INSTR_OFFSETS
	.align		4
        /*0038*/ 	.byte	0x04, 0x1c
        /*003a*/ 	.short	(.L_13 - .L_12)


	//   ....[0]....
.L_12:
        /*003c*/ 	.word	0x000001e0


	//----- nvinfo : EIATTR_MAX_THREADS
	.align		4
.L_13:
        /*0040*/ 	.byte	0x04, 0x05
        /*0042*/ 	.short	(.L_15 - .L_14)
.L_14:
        /*0044*/ 	.word	0x00000007
        /*0048*/ 	.word	0x00000001
        /*004c*/ 	.word	0x00000001


	//----- nvinfo : EIATTR_CRS_STACK_SIZE
	.align		4
.L_15:
        /*0050*/ 	.byte	0x04, 0x1e
        /*0052*/ 	.short	(.L_17 - .L_16)
.L_16:
        /*0054*/ 	.word	0x00000000


	//----- nvinfo : EIATTR_CBANK_PARAM_SIZE
	.align		4
.L_17:
        /*0058*/ 	.byte	0x03, 0x19
        /*005a*/ 	.short	0x0010


	//----- nvinfo : EIATTR_PARAM_CBANK
	.align		4
        /*005c*/ 	.byte	0x04, 0x0a
        /*005e*/ 	.short	(.L_19 - .L_18)
	.align		4
.L_18:
        /*0060*/ 	.word	index@(.nv.constant0.default_function_kernel)
        /*0064*/ 	.short	0x0380
        /*0066*/ 	.short	0x0010


	//----- nvinfo : EIATTR_SW_WAR
	.align		4
.L_19:
        /*0068*/ 	.byte	0x04, 0x36
        /*006a*/ 	.short	(.L_21 - .L_20)
.L_20:
        /*006c*/ 	.word	0x00000008
.L_21:


//--------------------- .nv.callgraph             --------------------------
	.section	.nv.callgraph,"",@"SHT_CUDA_CALLGRAPH"
	.align	4
	.sectionentsize	8
	.align		4
        /*0000*/ 	.word	0x00000000
	.align		4
        /*0004*/ 	.word	0xffffffff
	.align		4
        /*0008*/ 	.word	0x00000000
	.align		4
        /*000c*/ 	.word	0xfffffffe
	.align		4
        /*0010*/ 	.word	0x00000000
	.align		4
        /*0014*/ 	.word	0xfffffffd
	.align		4
        /*0018*/ 	.word	0x00000000
	.align		4
        /*001c*/ 	.word	0xfffffffc


//--------------------- .text.default_function_kernel --------------------------
	.section	.text.default_function_kernel,"ax",@progbits
	.align	128
        .global         default_function_kernel
        .type           default_function_kernel,@function
        .size           default_function_kernel,(.L_x_5 - default_function_kernel)
        .other          default_function_kernel,@"STO_CUDA_ENTRY STV_DEFAULT"
default_function_kernel:
.text.default_function_kernel:
[----:B------:R-:W-:Y:S01]  /*0000*/  LDC R1, c[0x0][0x37c] ;  /* 0x0000df00ff017b82 */ /* 0x000fe20000000800 */
[----:B------:R-:W0:Y:S07]  /*0010*/  S2R R7, SR_CTAID.X ;  /* 0x0000000000077919 */ /* 0x000e2e0000002500 */
[----:B------:R-:W1:Y:S01]  /*0020*/  LDC.64 R2, c[0x0][0x388] ;  /* 0x0000e200ff027b82 */ /* 0x000e620000000a00 */
[----:B------:R-:W2:Y:S01]  /*0030*/  LDCU.64 UR4, c[0x0][0x358] ;  /* 0x00006b00ff0477ac */ /* 0x000ea20008000a00 */
[----:B------:R-:W-:Y:S01]  /*0040*/  BSSY.RECONVERGENT B0, `(.L_x_0) ;  /* 0x000000d000007945 */ /* 0x000fe20003800200 */
[----:B------:R-:W0:Y:S01]  /*0050*/  S2R R0, SR_TID.X ;  /* 0x0000000000007919 */ /* 0x000e220000002100 */
[----:B------:R-:W-:-:S02]  /*0060*/  IMAD.MOV.U32 R5, RZ, RZ, 0xc ;  /* 0x0000000cff057424 */ /* 0x000fc400078e00ff */
[----:B0-----:R-:W-:-:S05]  /*0070*/  IMAD R7, R7, 0x7, R0 ;  /* 0x0000000707077824 */ /* 0x001fca00078e0200 */
[C---:B------:R-:W-:Y:S02]  /*0080*/  ISETP.GE.U32.AND P1, PT, R7.reuse, 0x50, PT ;  /* 0x000000500700780c */ /* 0x040fe40003f26070 */
[----:B------:R-:W-:-:S04]  /*0090*/  LOP3.LUT R4, R7, 0xf, RZ, 0xc0, !PT ;  /* 0x0000000f07047812 */ /* 0x000fc800078ec0ff */
[----:B------:R-:W-:-:S07]  /*00a0*/  ISETP.NE.AND P0, PT, R4, 0xf, PT ;  /* 0x0000000f0400780c */ /* 0x000fce0003f05270 */
[----:B------:R-:W-:-:S04]  /*00b0*/  @P1 SHF.R.U32.HI R0, RZ, 0x4, R7 ;  /* 0x00000004ff001819 */ /* 0x000fc80000011607 */
[----:B------:R-:W-:Y:S01]  /*00c0*/  @P1 IADD3 R0, PT, PT, -R0, 0x8, RZ ;  /* 0x0000000800001810 */ /* 0x000fe20007ffe1ff */
[----:B-12---:R-:W-:Y:S06]  /*00d0*/  @P1 BRA `(.L_x_1) ;  /* 0x00000000000c1947 */ /* 0x006fec0003800000 */
[----:B------:R-:W-:Y:S01]  /*00e0*/  ISETP.GE.U32.AND P1, PT, R7, 0x10, PT ;  /* 0x000000100700780c */ /* 0x000fe20003f26070 */
[----:B------:R-:W-:-:S12]  /*00f0*/  IMAD.MOV.U32 R0, RZ, RZ, RZ ;  /* 0x000000ffff007224 */ /* 0x000fd800078e00ff */
[----:B------:R-:W-:-:S07]  /*0100*/  @P1 LEA.HI R0, R7, 0xffffffff, RZ, 0x1c ;  /* 0xffffffff07001811 */ /* 0x000fce00078fe0ff */
.L_x_1:
[----:B------:R-:W-:Y:S05]  /*0110*/  BSYNC.RECONVERGENT B0 ;  /* 0x0000000000007941 */ /* 0x000fea0003800200 */
.L_x_0:
[----:B------:R-:W-:Y:S04]  /*0120*/  BSSY.RECONVERGENT B0, `(.L_x_2) ;  /* 0x0000005000007945 */ /* 0x000fe80003800200 */
[----:B------:R-:W-:Y:S05]  /*0130*/  @!P0 BRA `(.L_x_3) ;  /* 0x00000000000c8947 */ /* 0x000fea0003800000 */
[----:B------:R-:W-:-:S13]  /*0140*/  LOP3.LUT P0, RZ, R7, 0xe, RZ, 0xc0, !PT ;  /* 0x0000000e07ff7812 */ /* 0x000fda000780c0ff */
[C---:B------:R-:W-:Y:S01]  /*0150*/  @!P0 IADD3 R5, PT, PT, -R4.reuse, 0x1, RZ ;  /* 0x0000000104058810 */ /* 0x040fe20007ffe1ff */
[----:B------:R-:W-:-:S07]  /*0160*/  @P0 VIADD R5, R4, 0xfffffffe ;  /* 0xfffffffe04050836 */ /* 0x000fce0000000000 */
.L_x_3:
[----:B------:R-:W-:Y:S05]  /*0170*/  BSYNC.RECONVERGENT B0 ;  /* 0x0000000000007941 */ /* 0x000fea0003800200 */
.L_x_2:
[----:B------:R-:W-:-:S04]  /*0180*/  IMAD R5, R0, 0xd, R5 ;  /* 0x0000000d00057824 */ /* 0x000fc800078e0205 */
[----:B------:R-:W-:Y:S02]  /*0190*/  IMAD.WIDE R2, R5, 0x4, R2 ;  /* 0x0000000405027825 */ /* 0x000fe400078e0202 */
[----:B------:R-:W0:Y:S04]  /*01a0*/  LDC.64 R4, c[0x0][0x380] ;  /* 0x0000e000ff047b82 */ /* 0x000e280000000a00 */
[----:B------:R-:W2:Y:S01]  /*01b0*/  LDG.E.CONSTANT R3, desc[UR4][R2.64] ;  /* 0x0000000402037981 */ /* 0x000ea2000c1e9900 */
[----:B0-----:R-:W-:-:S05]  /*01c0*/  IMAD.WIDE.U32 R4, R7, 0x4, R4 ;  /* 0x0000000407047825 */ /* 0x001fca00078e0004 */
[----:B--2---:R-:W-:Y:S01]  /*01d0*/  STG.E desc[UR4][R4.64], R3 ;  /* 0x0000000304007986 */ /* 0x004fe2000c101904 */
[----:B------:R-:W-:Y:S05]  /*01e0*/  EXIT ;  /* 0x000000000000794d */ /* 0x000fea0003800000 */
.L_x_4:
[----:B------:R-:W-:-:S00]  /*01f0*/  BRA `(.L_x_4) ;  /* 0xfffffffc00fc7947 */ /* 0x000fc0000383ffff */
[----:B------:R-:W-:-:S00]  /*0200*/  NOP ;  /* 0x0000000000007918 */ /* 0x000fc00000000000 */
[----:B------:R-:W-:-:S00]  /*0210*/  NOP ;  /* 0x0000000000007918 */ /* 0x000fc00000000000 */
[----:B------:R-:W-:-:S00]  /*0220*/  NOP ;  /* 0x0000000000007918 */ /* 0x000fc00000000000 */
[----:B------:R-:W-:-:S00]  /*0230*/  NOP ;  /* 0x0000000000007918 */ /* 0x000fc00000000000 */
[----:B------:R-:W-:-:S00]  /*0240*/  NOP ;  /* 0x0000000000007918 */ /* 0x000fc00000000000 */
[----:B------:R-:W-:-:S00]  /*0250*/  NOP ;  /* 0x0000000000007918 */ /* 0x000fc00000000000 */
[----:B------:R-:W-:-:S00]  /*0260*/  NOP ;  /* 0x0000000000007918 */ /* 0x000fc00000000000 */
[----:B------:R-:W-:-:S00]  /*0270*/  NOP ;  /* 0x0000000000007918 */ /* 0x000fc00000000000 */
.L_x_5:


//--------------------- .nv.shared.reserved.0     --------------------------
	.section	.nv.shared.reserved.0,"aw",@nobits
	.weak		__nv_reservedSMEM_offset_0_alias
	.size		__nv_reservedSMEM_offset_0_alias, 0, 64
	.other		__nv_reservedSMEM_offset_0_alias,@"STO_CUDA_RESERVED_SHARED STV_DEFAULT"
__nv_reservedSMEM_offset_0_alias:
	.zero		0
	.zero		64


//--------------------- .nv.constant0.default_function_kernel --------------------------
	.section	.nv.constant0.default_function_kernel,"a",@progbits
	.sectionflags	@""
	.align	4
.nv.constant0.default_function_kernel:
	.zero		912


//--------------------- SYMBOLS --------------------------

	.type		.nv.reservedSmem.offset0,@object
	.size		.nv.reservedSmem.offset0,0x4
